//
// Generated by NVIDIA NVVM Compiler
//
// Compiler Build ID: CL-36424714
// Cuda compilation tools, release 13.0, V13.0.88
// Based on NVVM 20.0.0
//

.version 9.0
.target sm_100
.address_size 64

	// .globl	_Z5opL12PfS_lll

.visible .entry _Z5opL12PfS_lll(
	.param .u64 .ptr .align 1 _Z5opL12PfS_lll_param_0,
	.param .u64 .ptr .align 1 _Z5opL12PfS_lll_param_1,
	.param .u64 _Z5opL12PfS_lll_param_2,
	.param .u64 _Z5opL12PfS_lll_param_3,
	.param .u64 _Z5opL12PfS_lll_param_4
)
{
	.reg .pred 	%p<8>;
	.reg .b32 	%r<14>;
	.reg .b32 	%f<13>;
	.reg .b64 	%rd<30>;

	ld.param.u64 	%rd8, [_Z5opL12PfS_lll_param_0];
	ld.param.u64 	%rd9, [_Z5opL12PfS_lll_param_1];
	ld.param.u64 	%rd10, [_Z5opL12PfS_lll_param_2];
	ld.param.u64 	%rd11, [_Z5opL12PfS_lll_param_3];
	ld.param.u64 	%rd7, [_Z5opL12PfS_lll_param_4];
	cvta.to.global.u64 	%rd1, %rd8;
	cvta.to.global.u64 	%rd2, %rd9;
	mov.u32 	%r1, %tid.x;
	mov.u32 	%r2, %ctaid.x;
	mov.u32 	%r3, %ntid.x;
	mad.lo.s32 	%r4, %r2, %r3, %r1;
	cvt.u64.u32 	%rd13, %r4;
	mov.u32 	%r5, %tid.y;
	mov.u32 	%r6, %ctaid.y;
	mov.u32 	%r7, %ntid.y;
	mad.lo.s32 	%r8, %r6, %r7, %r5;
	cvt.u64.u32 	%rd14, %r8;
	mov.u32 	%r10, %tid.z;
	mov.u32 	%r11, %ctaid.z;
	mov.u32 	%r12, %ntid.z;
	mad.lo.s32 	%r13, %r11, %r12, %r10;
	cvt.u64.u32 	%rd15, %r13;
	mad.lo.s64 	%rd16, %rd11, %rd15, %rd14;
	mul.lo.s64 	%rd3, %rd16, %rd7;
	add.s64 	%rd4, %rd3, %rd13;
	mad.lo.s64 	%rd17, %rd7, %rd10, %rd7;
	mul.lo.s64 	%rd5, %rd17, %rd11;
	setp.le.u64 	%p1, %rd7, %rd13;
	setp.le.u64 	%p2, %rd11, %rd14;
	or.pred  	%p3, %p1, %p2;
	setp.le.u64 	%p4, %rd10, %rd15;
	or.pred  	%p5, %p4, %p3;
	@%p5 bra 	$L__BB0_4;
	add.s64 	%rd18, %rd4, %rd7;
	add.s64 	%rd19, %rd18, 1;
	add.s64 	%rd20, %rd5, %rd7;
	setp.ge.u64 	%p6, %rd19, %rd20;
	@%p6 bra 	$L__BB0_4;
	shl.b64 	%rd21, %rd4, 2;
	add.s64 	%rd22, %rd2, %rd21;
	ld.global.f32 	%f1, [%rd22+4];
	ld.global.f32 	%f2, [%rd22];
	add.f32 	%f3, %f1, %f2;
	shl.b64 	%rd6, %rd7, 2;
	add.s64 	%rd23, %rd22, %rd6;
	ld.global.f32 	%f4, [%rd23+4];
	add.f32 	%f5, %f3, %f4;
	ld.global.f32 	%f6, [%rd23];
	add.f32 	%f7, %f5, %f6;
	mul.f32 	%f8, %f7, 0f3E800000;
	add.s64 	%rd24, %rd1, %rd21;
	st.global.f32 	[%rd24+4], %f8;
	add.s64 	%rd25, %rd3, 1;
	setp.ge.u64 	%p7, %rd25, %rd7;
	@%p7 bra 	$L__BB0_4;
	shl.b64 	%rd26, %rd3, 2;
	add.s64 	%rd27, %rd2, %rd26;
	ld.global.f32 	%f9, [%rd27];
	add.s64 	%rd28, %rd27, %rd6;
	ld.global.f32 	%f10, [%rd28];
	add.f32 	%f11, %f9, %f10;
	mul.f32 	%f12, %f11, 0f3E800000;
	add.s64 	%rd29, %rd1, %rd26;
	st.global.f32 	[%rd29], %f12;
$L__BB0_4:
	ret;

}


// ===== COMPILED SASS (sm_100) =====

	.target	sm_100

	.elftype	@"ET_EXEC"


//--------------------- .note.nv.tkinfo           --------------------------
	.section	.note.nv.tkinfo,"",@"SHT_NOTE"
	.sectionflags	@"SHF_NOTE_NV_TKINFO"
	.tkinfo
        /*0018*/ 	.word	0x00000002
        /*0030*/ 	.string	""
        /*0030*/ 	.string	"ptxas"
        /*0030*/ 	.string	"Cuda compilation tools, release 13.0, V13.0.88"
        /*0030*/ 	.string	"Build cuda_13.0.r13.0/compiler.36424714_0"
        /*0030*/ 	.string	"-arch sm_100 -m 64 "



//--------------------- .note.nv.cuinfo           --------------------------
	.section	.note.nv.cuinfo,"",@"SHT_NOTE"
	.sectionflags	@"SHF_NOTE_NV_CUINFO"
        /*0018*/ 	.short	0x0002
        /*001a*/ 	.short	0x0064
        /*001c*/ 	.short	0x0082
	.zero		2


//--------------------- .nv.info                  --------------------------
	.section	.nv.info,"",@"SHT_CUDA_INFO"
	.align	4


	//----- nvinfo : EIATTR_REGCOUNT
	.align		4
        /*0000*/ 	.byte	0x04, 0x2f
        /*0002*/ 	.short	(.L_1 - .L_0)
	.align		4
.L_0:
        /*0004*/ 	.word	index@(_Z5opL12PfS_lll)
        /*0008*/ 	.word	0x00000012


	//----- nvinfo : EIATTR_FRAME_SIZE
	.align		4
.L_1:
        /*000c*/ 	.byte	0x04, 0x11
        /*000e*/ 	.short	(.L_3 - .L_2)
	.align		4
.L_2:
        /*0010*/ 	.word	index@(_Z5opL12PfS_lll)
        /*0014*/ 	.word	0x00000000


	//----- nvinfo : EIATTR_MIN_STACK_SIZE
	.align		4
.L_3:
        /*0018*/ 	.byte	0x04, 0x12
        /*001a*/ 	.short	(.L_5 - .L_4)
	.align		4
.L_4:
        /*001c*/ 	.word	index@(_Z5opL12PfS_lll)
        /*0020*/ 	.word	0x00000000
.L_5:


//--------------------- .nv.compat                --------------------------
	.section	.nv.compat,"",@"SHT_CUDA_COMPAT_INFO"
	.align	4
        /*0000*/ 	.byte	0x02, 0x09, 0x00, 0x00, 0x02, 0x02, 0x01, 0x00, 0x02, 0x05, 0x05, 0x00, 0x03, 0x07, 0x01, 0x01
        /*0010*/ 	.byte	0x02, 0x03, 0x00, 0x00, 0x02, 0x06, 0x01, 0x00, 0x04, 0x0b, 0x08, 0x00, 0x09, 0x00, 0x00, 0x00
        /*0020*/ 	.byte	0x00, 0x00, 0x00, 0x00


//--------------------- .nv.info._Z5opL12PfS_lll  --------------------------
	.section	.nv.info._Z5opL12PfS_lll,"",@"SHT_CUDA_INFO"
	.sectionflags	@""
	.align	4


	//----- nvinfo : EIATTR_CUDA_API_VERSION
	.align		4
        /*0000*/ 	.byte	0x04, 0x37
        /*0002*/ 	.short	(.L_7 - .L_6)
.L_6:
        /*0004*/ 	.word	0x00000082


	//----- nvinfo : EIATTR_KPARAM_INFO
	.align		4
.L_7:
        /*0008*/ 	.byte	0x04, 0x17
        /*000a*/ 	.short	(.L_9 - .L_8)
.L_8:
        /*000c*/ 	.word	0x00000000
        /*0010*/ 	.short	0x0004
        /*0012*/ 	.short	0x0020
        /*0014*/ 	.byte	0x00, 0xf0, 0x21, 0x00


	//----- nvinfo : EIATTR_KPARAM_INFO
	.align		4
.L_9:
        /*0018*/ 	.byte	0x04, 0x17
        /*001a*/ 	.short	(.L_11 - .L_10)
.L_10:
        /*001c*/ 	.word	0x00000000
        /*0020*/ 	.short	0x0003
        /*0022*/ 	.short	0x0018
        /*0024*/ 	.byte	0x00, 0xf0, 0x21, 0x00


	//----- nvinfo : EIATTR_KPARAM_INFO
	.align		4
.L_11:
        /*0028*/ 	.byte	0x04, 0x17
        /*002a*/ 	.short	(.L_13 - .L_12)
.L_12:
        /*002c*/ 	.word	0x00000000
        /*0030*/ 	.short	0x0002
        /*0032*/ 	.short	0x0010
        /*0034*/ 	.byte	0x00, 0xf0, 0x21, 0x00


	//----- nvinfo : EIATTR_KPARAM_INFO
	.align		4
.L_13:
        /*0038*/ 	.byte	0x04, 0x17
        /*003a*/ 	.short	(.L_15 - .L_14)
.L_14:
        /*003c*/ 	.word	0x00000000
        /*0040*/ 	.short	0x0001
        /*0042*/ 	.short	0x0008
        /*0044*/ 	.byte	0x00, 0xf5, 0x21, 0x00


	//----- nvinfo : EIATTR_KPARAM_INFO
	.align		4
.L_15:
        /*0048*/ 	.byte	0x04, 0x17
        /*004a*/ 	.short	(.L_17 - .L_16)
.L_16:
        /*004c*/ 	.word	0x00000000
        /*0050*/ 	.short	0x0000
        /*0052*/ 	.short	0x0000
        /*0054*/ 	.byte	0x00, 0xf5, 0x21, 0x00


	//----- nvinfo : EIATTR_SPARSE_MMA_MASK
	.align		4
.L_17:
        /*0058*/ 	.byte	0x03, 0x50
        /*005a*/ 	.short	0x0000


	//----- nvinfo : EIATTR_MAXREG_COUNT
	.align		4
        /*005c*/ 	.byte	0x03, 0x1b
        /*005e*/ 	.short	0x00ff


	//----- nvinfo : EIATTR_MERCURY_ISA_VERSION
	.align		4
        /*0060*/ 	.byte	0x03, 0x5f
        /*0062*/ 	.short	0x0101


	//----- nvinfo : EIATTR_VRC_CTA_INIT_COUNT
	.align		4
        /*0064*/ 	.byte	0x02, 0x4a
	.zero		1
	.zero		1


	//----- nvinfo : EIATTR_EXIT_INSTR_OFFSETS
	.align		4
        /*0068*/ 	.byte	0x04, 0x1c
        /*006a*/ 	.short	(.L_19 - .L_18)


	//   ....[0]....
.L_18:
        /*006c*/ 	.word	0x000001d0


	//   ....[1]....
        /*0070*/ 	.word	0x000002c0


	//   ....[2]....
        /*0074*/ 	.word	0x00000460


	//   ....[3]....
        /*0078*/ 	.word	0x00000540


	//----- nvinfo : EIATTR_CBANK_PARAM_SIZE
	.align		4
.L_19:
        /*007c*/ 	.byte	0x03, 0x19
        /*007e*/ 	.short	0x0028


	//----- nvinfo : EIATTR_PARAM_CBANK
	.align		4
        /*0080*/ 	.byte	0x04, 0x0a
        /*0082*/ 	.short	(.L_21 - .L_20)
	.align		4
.L_20:
        /*0084*/ 	.word	index@(.nv.constant0._Z5opL12PfS_lll)
        /*0088*/ 	.short	0x0380
        /*008a*/ 	.short	0x0028


	//----- nvinfo : EIATTR_SW_WAR
	.align		4
.L_21:
        /*008c*/ 	.byte	0x04, 0x36
        /*008e*/ 	.short	(.L_23 - .L_22)
.L_22:
        /*0090*/ 	.word	0x00000008
.L_23:


//--------------------- .nv.callgraph             --------------------------
	.section	.nv.callgraph,"",@"SHT_CUDA_CALLGRAPH"
	.align	4
	.sectionentsize	8
	.align		4
        /*0000*/ 	.word	0x00000000
	.align		4
        /*0004*/ 	.word	0xffffffff
	.align		4
        /*0008*/ 	.word	0x00000000
	.align		4
        /*000c*/ 	.word	0xfffffffe
	.align		4
        /*0010*/ 	.word	0x00000000
	.align		4
        /*0014*/ 	.word	0xfffffffd
	.align		4
        /*0018*/ 	.word	0x00000000
	.align		4
        /*001c*/ 	.word	0xfffffffc


//--------------------- .text._Z5opL12PfS_lll     --------------------------
	.section	.text._Z5opL12PfS_lll,"ax",@progbits
	.align	128
        .global         _Z5opL12PfS_lll
        .type           _Z5opL12PfS_lll,@function
        .size           _Z5opL12PfS_lll,(.L_x_1 - _Z5opL12PfS_lll)
        .other          _Z5opL12PfS_lll,@"STO_CUDA_ENTRY STV_DEFAULT"
_Z5opL12PfS_lll:
.text._Z5opL12PfS_lll:
[----:B------:R-:W-:Y:S01]  /*0000*/  LDC R1, c[0x0][0x37c] ;  /* 0x0000df00ff017b82 */ /* 0x000fe20000000800 */
[----:B------:R-:W0:Y:S07]  /*0010*/  S2R R2, SR_TID.Y ;  /* 0x0000000000027919 */ /* 0x000e2e0000002200 */
[----:B------:R-:W1:Y:S01]  /*0020*/  LDC R0, c[0x0][0x360] ;  /* 0x0000d800ff007b82 */ /* 0x000e620000000800 */
[----:B------:R-:W2:Y:S01]  /*0030*/  LDCU.128 UR12, c[0x0][0x390] ;  /* 0x00007200ff0c77ac */ /* 0x000ea20008000c00 */
[----:B------:R-:W1:Y:S01]  /*0040*/  S2R R5, SR_TID.X ;  /* 0x0000000000057919 */ /* 0x000e620000002100 */
[----:B------:R-:W3:Y:S01]  /*0050*/  LDCU.64 UR10, c[0x0][0x3a0] ;  /* 0x00007400ff0a77ac */ /* 0x000ee20008000a00 */
[----:B------:R-:W4:Y:S04]  /*0060*/  S2R R7, SR_TID.Z ;  /* 0x0000000000077919 */ /* 0x000f280000002300 */
[----:B------:R-:W0:Y:S08]  /*0070*/  S2UR UR5, SR_CTAID.Y ;  /* 0x00000000000579c3 */ /* 0x000e300000002600 */
[----:B------:R-:W0:Y:S08]  /*0080*/  LDC R3, c[0x0][0x364] ;  /* 0x0000d900ff037b82 */ /* 0x000e300000000800 */
[----:B------:R-:W1:Y:S08]  /*0090*/  S2UR UR4, SR_CTAID.X ;  /* 0x00000000000479c3 */ /* 0x000e700000002500 */
[----:B------:R-:W4:Y:S08]  /*00a0*/  S2UR UR6, SR_CTAID.Z ;  /* 0x00000000000679c3 */ /* 0x000f300000002700 */
[----:B------:R-:W4:Y:S01]  /*00b0*/  LDC R4, c[0x0][0x368] ;  /* 0x0000da00ff047b82 */ /* 0x000f220000000800 */
[----:B0-----:R-:W-:-:S02]  /*00c0*/  IMAD R2, R3, UR5, R2 ;  /* 0x0000000503027c24 */ /* 0x001fc4000f8e0202 */
[----:B------:R-:W-:-:S03]  /*00d0*/  IMAD.MOV.U32 R3, RZ, RZ, RZ ;  /* 0x000000ffff037224 */ /* 0x000fc600078e00ff */
[----:B--2---:R-:W-:Y:S01]  /*00e0*/  ISETP.GE.U32.AND P2, PT, R2, UR14, PT ;  /* 0x0000000e02007c0c */ /* 0x004fe2000bf46070 */
[----:B-1----:R-:W-:Y:S01]  /*00f0*/  IMAD R5, R0, UR4, R5 ;  /* 0x0000000400057c24 */ /* 0x002fe2000f8e0205 */
[----:B---3--:R-:W-:Y:S02]  /*0100*/  UIMAD UR4, UR11, UR12, URZ ;  /* 0x0000000c0b0472a4 */ /* 0x008fe4000f8e02ff */
[----:B------:R-:W-:Y:S02]  /*0110*/  ISETP.GE.U32.AND.EX P2, PT, RZ, UR15, PT, P2 ;  /* 0x0000000fff007c0c */ /* 0x000fe4000bf46120 */
[----:B------:R-:W-:Y:S01]  /*0120*/  ISETP.GE.U32.AND P1, PT, R5, UR10, PT ;  /* 0x0000000a05007c0c */ /* 0x000fe2000bf26070 */
[----:B------:R-:W-:-:S03]  /*0130*/  UIMAD UR8, UR10, UR13, UR4 ;  /* 0x0000000d0a0872a4 */ /* 0x000fc6000f8e0204 */
[----:B------:R-:W-:Y:S01]  /*0140*/  ISETP.GE.U32.OR.EX P1, PT, RZ, UR11, P2, P1 ;  /* 0x0000000bff007c0c */ /* 0x000fe20009726510 */
[----:B----4-:R-:W-:-:S04]  /*0150*/  IMAD R7, R4, UR6, R7 ;  /* 0x0000000604077c24 */ /* 0x010fc8000f8e0207 */
[C---:B------:R-:W-:Y:S01]  /*0160*/  IMAD.WIDE.U32 R2, R7.reuse, UR14, R2 ;  /* 0x0000000e07027c25 */ /* 0x040fe2000f8e0002 */
[----:B------:R-:W-:-:S03]  /*0170*/  ISETP.GE.U32.AND P0, PT, R7, UR12, PT ;  /* 0x0000000c07007c0c */ /* 0x000fc6000bf06070 */
[----:B------:R-:W-:Y:S01]  /*0180*/  IMAD R7, R7, UR15, R3 ;  /* 0x0000000f07077c24 */ /* 0x000fe2000f8e0203 */
[----:B------:R-:W-:-:S03]  /*0190*/  ISETP.GE.U32.OR.EX P0, PT, RZ, UR13, P1, P0 ;  /* 0x0000000dff007c0c */ /* 0x000fc60008f06500 */
[----:B------:R-:W-:-:S04]  /*01a0*/  IMAD R7, R7, UR10, RZ ;  /* 0x0000000a07077c24 */ /* 0x000fc8000f8e02ff */
[C---:B------:R-:W-:Y:S02]  /*01b0*/  IMAD R7, R2.reuse, UR11, R7 ;  /* 0x0000000b02077c24 */ /* 0x040fe4000f8e0207 */
[----:B------:R-:W-:-:S04]  /*01c0*/  IMAD.WIDE.U32 R2, R2, UR10, RZ ;  /* 0x0000000a02027c25 */ /* 0x000fc8000f8e00ff */
[----:B------:R-:W-:Y:S05]  /*01d0*/  @P0 EXIT ;  /* 0x000000000000094d */ /* 0x000fea0003800000 */
[----:B------:R-:W0:Y:S01]  /*01e0*/  LDCU.64 UR6, c[0x0][0x3a0] ;  /* 0x00007400ff0677ac */ /* 0x000e220008000a00 */
[----:B------:R-:W-:Y:S01]  /*01f0*/  IADD3 R5, P0, PT, R5, R2, RZ ;  /* 0x0000000205057210 */ /* 0x000fe20007f1e0ff */
[----:B------:R-:W-:-:S04]  /*0200*/  IMAD.IADD R15, R3, 0x1, R7 ;  /* 0x00000001030f7824 */ /* 0x000fc800078e0207 */
[----:B------:R-:W-:Y:S01]  /*0210*/  IMAD.X R12, RZ, RZ, R15, P0 ;  /* 0x000000ffff0c7224 */ /* 0x000fe200000e060f */
[----:B------:R-:W-:-:S04]  /*0220*/  IADD3.X R0, P0, PT, R5, UR10, RZ, PT, !PT ;  /* 0x0000000a05007c10 */ /* 0x000fc8000bf1e4ff */
[----:B------:R-:W-:Y:S01]  /*0230*/  IADD3.X R4, PT, PT, R12, UR11, RZ, P0, !PT ;  /* 0x0000000b0c047c10 */ /* 0x000fe200087fe4ff */
[----:B0-----:R-:W-:-:S04]  /*0240*/  UIMAD.WIDE.U32 UR4, UR10, UR12, UR6 ;  /* 0x0000000c0a0472a5 */ /* 0x001fc8000f8e0006 */
[----:B------:R-:W-:Y:S02]  /*0250*/  UIADD3 UR5, UPT, UPT, UR5, UR8, URZ ;  /* 0x0000000805057290 */ /* 0x000fe4000fffe0ff */
[----:B------:R-:W-:Y:S02]  /*0260*/  UIMAD.WIDE.U32 UR6, UR4, UR14, UR6 ;  /* 0x0000000e040672a5 */ /* 0x000fe4000f8e0006 */
[----:B------:R-:W-:-:S04]  /*0270*/  UIMAD UR5, UR5, UR14, URZ ;  /* 0x0000000e050572a4 */ /* 0x000fc8000f8e02ff */
[----:B------:R-:W-:Y:S01]  /*0280*/  UIMAD UR4, UR4, UR15, UR5 ;  /* 0x0000000f040472a4 */ /* 0x000fe2000f8e0205 */
[----:B------:R-:W-:-:S03]  /*0290*/  ISETP.GE.U32.AND P0, PT, R0, UR6, PT ;  /* 0x0000000600007c0c */ /* 0x000fc6000bf06070 */
[----:B------:R-:W-:-:S06]  /*02a0*/  UIADD3 UR4, UPT, UPT, UR7, UR4, URZ ;  /* 0x0000000407047290 */ /* 0x000fcc000fffe0ff */
[----:B------:R-:W-:-:S13]  /*02b0*/  ISETP.GE.U32.AND.EX P0, PT, R4, UR4, PT, P0 ;  /* 0x0000000404007c0c */ /* 0x000fda000bf06100 */
[----:B------:R-:W-:Y:S05]  /*02c0*/  @P0 EXIT ;  /* 0x000000000000094d */ /* 0x000fea0003800000 */
[----:B------:R-:W0:Y:S01]  /*02d0*/  LDCU.128 UR12, c[0x0][0x380] ;  /* 0x00007000ff0c77ac */ /* 0x000e220008000c00 */
[C---:B------:R-:W-:Y:S01]  /*02e0*/  IMAD.SHL.U32 R10, R5.reuse, 0x4, RZ ;  /* 0x00000004050a7824 */ /* 0x040fe200078e00ff */
[----:B------:R-:W-:Y:S01]  /*02f0*/  SHF.L.U64.HI R12, R5, 0x2, R12 ;  /* 0x00000002050c7819 */ /* 0x000fe2000001020c */
[----:B------:R-:W1:Y:S01]  /*0300*/  LDCU.64 UR4, c[0x0][0x358] ;  /* 0x00006b00ff0477ac */ /* 0x000e620008000a00 */
[----:B------:R-:W-:Y:S02]  /*0310*/  USHF.L.U32 UR6, UR10, 0x2, URZ ;  /* 0x000000020a067899 */ /* 0x000fe400080006ff */
[----:B------:R-:W-:Y:S01]  /*0320*/  USHF.L.U64.HI UR7, UR10, 0x2, UR11 ;  /* 0x000000020a077899 */ /* 0x000fe2000801020b */
[----:B0-----:R-:W-:-:S04]  /*0330*/  IADD3 R6, P0, PT, R10, UR14, RZ ;  /* 0x0000000e0a067c10 */ /* 0x001fc8000ff1e0ff */
[----:B------:R-:W-:Y:S02]  /*0340*/  IADD3.X R7, PT, PT, R12, UR15, RZ, P0, !PT ;  /* 0x0000000f0c077c10 */ /* 0x000fe400087fe4ff */
[----:B------:R-:W-:-:S03]  /*0350*/  IADD3 R4, P0, PT, R6, UR6, RZ ;  /* 0x0000000606047c10 */ /* 0x000fc6000ff1e0ff */
[----:B-1----:R-:W2:Y:S01]  /*0360*/  LDG.E R0, desc[UR4][R6.64+0x4] ;  /* 0x0000040406007981 */ /* 0x002ea2000c1e1900 */
[----:B------:R-:W-:-:S03]  /*0370*/  IADD3.X R5, PT, PT, R7, UR7, RZ, P0, !PT ;  /* 0x0000000707057c10 */ /* 0x000fc600087fe4ff */
[----:B------:R-:W2:Y:S04]  /*0380*/  LDG.E R9, desc[UR4][R6.64] ;  /* 0x0000000406097981 */ /* 0x000ea8000c1e1900 */
[----:B------:R-:W3:Y:S04]  /*0390*/  LDG.E R11, desc[UR4][R4.64+0x4] ;  /* 0x00000404040b7981 */ /* 0x000ee8000c1e1900 */
[----:B------:R-:W4:Y:S01]  /*03a0*/  LDG.E R13, desc[UR4][R4.64] ;  /* 0x00000004040d7981 */ /* 0x000f22000c1e1900 */
[----:B------:R-:W-:-:S04]  /*03b0*/  IADD3 R8, P1, PT, R2, 0x1, RZ ;  /* 0x0000000102087810 */ /* 0x000fc80007f3e0ff */
[----:B------:R-:W-:Y:S01]  /*03c0*/  ISETP.GE.U32.AND P0, PT, R8, UR10, PT ;  /* 0x0000000a08007c0c */ /* 0x000fe2000bf06070 */
[----:B--2---:R-:W-:Y:S01]  /*03d0*/  FADD R0, R0, R9 ;  /* 0x0000000900007221 */ /* 0x004fe20000000000 */
[----:B------:R-:W-:-:S03]  /*03e0*/  IMAD.X R9, RZ, RZ, R15, P1 ;  /* 0x000000ffff097224 */ /* 0x000fc600008e060f */
[----:B---3--:R-:W-:Y:S02]  /*03f0*/  FADD R0, R0, R11 ;  /* 0x0000000b00007221 */ /* 0x008fe40000000000 */
[----:B------:R-:W-:Y:S02]  /*0400*/  ISETP.GE.U32.AND.EX P0, PT, R9, UR11, PT, P0 ;  /* 0x0000000b09007c0c */ /* 0x000fe4000bf06100 */
[----:B------:R-:W-:Y:S01]  /*0410*/  IADD3 R8, P1, PT, R10, UR12, RZ ;  /* 0x0000000c0a087c10 */ /* 0x000fe2000ff3e0ff */
[----:B----4-:R-:W-:-:S03]  /*0420*/  FADD R0, R0, R13 ;  /* 0x0000000d00007221 */ /* 0x010fc60000000000 */
[----:B------:R-:W-:Y:S01]  /*0430*/  IADD3.X R9, PT, PT, R12, UR13, RZ, P1, !PT ;  /* 0x0000000d0c097c10 */ /* 0x000fe20008ffe4ff */
[----:B------:R-:W-:-:S05]  /*0440*/  FMUL R7, R0, 0.25 ;  /* 0x3e80000000077820 */ /* 0x000fca0000400000 */
[----:B------:R0:W-:Y:S01]  /*0450*/  STG.E desc[UR4][R8.64+0x4], R7 ;  /* 0x0000040708007986 */ /* 0x0001e2000c101904 */
[----:B------:R-:W-:Y:S05]  /*0460*/  @P0 EXIT ;  /* 0x000000000000094d */ /* 0x000fea0003800000 */
[C---:B------:R-:W-:Y:S01]  /*0470*/  IMAD.SHL.U32 R6, R2.reuse, 0x4, RZ ;  /* 0x0000000402067824 */ /* 0x040fe200078e00ff */
[----:B0-----:R-:W-:-:S04]  /*0480*/  SHF.L.U64.HI R7, R2, 0x2, R15 ;  /* 0x0000000202077819 */ /* 0x001fc8000001020f */
[----:B------:R-:W-:-:S04]  /*0490*/  IADD3 R2, P0, PT, R6, UR14, RZ ;  /* 0x0000000e06027c10 */ /* 0x000fc8000ff1e0ff */
[----:B------:R-:W-:Y:S02]  /*04a0*/  IADD3.X R3, PT, PT, R7, UR15, RZ, P0, !PT ;  /* 0x0000000f07037c10 */ /* 0x000fe400087fe4ff */
[----:B------:R-:W-:-:S03]  /*04b0*/  IADD3 R4, P0, PT, R2, UR6, RZ ;  /* 0x0000000602047c10 */ /* 0x000fc6000ff1e0ff */
[----:B------:R-:W2:Y:S01]  /*04c0*/  LDG.E R2, desc[UR4][R2.64] ;  /* 0x0000000402027981 */ /* 0x000ea2000c1e1900 */
[----:B------:R-:W-:-:S06]  /*04d0*/  IADD3.X R5, PT, PT, R3, UR7, RZ, P0, !PT ;  /* 0x0000000703057c10 */ /* 0x000fcc00087fe4ff */
[----:B------:R-:W2:Y:S01]  /*04e0*/  LDG.E R5, desc[UR4][R4.64] ;  /* 0x0000000404057981 */ /* 0x000ea2000c1e1900 */
[----:B------:R-:W-:-:S04]  /*04f0*/  IADD3 R6, P0, PT, R6, UR12, RZ ;  /* 0x0000000c06067c10 */ /* 0x000fc8000ff1e0ff */
[----:B------:R-:W-:Y:S01]  /*0500*/  IADD3.X R7, PT, PT, R7, UR13, RZ, P0, !PT ;  /* 0x0000000d07077c10 */ /* 0x000fe200087fe4ff */
[----:B--2---:R-:W-:-:S04]  /*0510*/  FADD R0, R2, R5 ;  /* 0x0000000502007221 */ /* 0x004fc80000000000 */
[----:B------:R-:W-:-:S05]  /*0520*/  FMUL R9, R0, 0.25 ;  /* 0x3e80000000097820 */ /* 0x000fca0000400000 */
[----:B------:R-:W-:Y:S01]  /*0530*/  STG.E desc[UR4][R6.64], R9 ;  /* 0x0000000906007986 */ /* 0x000fe2000c101904 */
[----:B------:R-:W-:Y:S05]  /*0540*/  EXIT ;  /* 0x000000000000794d */ /* 0x000fea0003800000 */
.L_x_0:
[----:B------:R-:W-:-:S00]  /*0550*/  BRA `(.L_x_0) ;  /* 0xfffffffc00fc7947 */ /* 0x000fc0000383ffff */
[----:B------:R-:W-:-:S00]  /*0560*/  NOP ;  /* 0x0000000000007918 */ /* 0x000fc00000000000 */
        /* <DEDUP_REMOVED lines=9> */
.L_x_1:


//--------------------- .nv.shared.reserved.0     --------------------------
	.section	.nv.shared.reserved.0,"aw",@nobits
	.weak		__nv_reservedSMEM_offset_0_alias
	.size		__nv_reservedSMEM_offset_0_alias, 0, 64
	.other		__nv_reservedSMEM_offset_0_alias,@"STO_CUDA_RESERVED_SHARED STV_DEFAULT"
__nv_reservedSMEM_offset_0_alias:
	.zero		0
	.zero		64


//--------------------- .nv.constant0._Z5opL12PfS_lll --------------------------
	.section	.nv.constant0._Z5opL12PfS_lll,"a",@progbits
	.sectionflags	@""
	.align	4
.nv.constant0._Z5opL12PfS_lll:
	.zero		936


//--------------------- SYMBOLS --------------------------

	.type		.nv.reservedSmem.offset0,@object
	.size		.nv.reservedSmem.offset0,0x4
